//
// Generated by NVIDIA NVVM Compiler
//
// Compiler Build ID: CL-36424714
// Cuda compilation tools, release 13.0, V13.0.88
// Based on NVVM 20.0.0
//

.version 9.0
.target sm_100
.address_size 64

	// .globl	_Z10testKernelPcPiS0_S0_

.visible .entry _Z10testKernelPcPiS0_S0_(
	.param .u64 .ptr .align 1 _Z10testKernelPcPiS0_S0__param_0,
	.param .u64 .ptr .align 1 _Z10testKernelPcPiS0_S0__param_1,
	.param .u64 .ptr .align 1 _Z10testKernelPcPiS0_S0__param_2,
	.param .u64 .ptr .align 1 _Z10testKernelPcPiS0_S0__param_3
)
{
	.reg .pred 	%p<9>;
	.reg .b16 	%rs<9>;
	.reg .b32 	%r<38>;
	.reg .b32 	%f<3>;
	.reg .b64 	%rd<20>;
	.reg .b64 	%fd<2>;

	ld.param.u64 	%rd9, [_Z10testKernelPcPiS0_S0__param_0];
	ld.param.u64 	%rd10, [_Z10testKernelPcPiS0_S0__param_1];
	ld.param.u64 	%rd11, [_Z10testKernelPcPiS0_S0__param_2];
	ld.param.u64 	%rd12, [_Z10testKernelPcPiS0_S0__param_3];
	cvta.to.global.u64 	%rd1, %rd12;
	cvta.to.global.u64 	%rd13, %rd11;
	mov.u32 	%r16, %ctaid.x;
	mov.u32 	%r17, %ntid.x;
	mov.u32 	%r18, %tid.x;
	mad.lo.s32 	%r19, %r16, %r17, %r18;
	ld.global.u32 	%r20, [%rd13];
	shl.b32 	%r21, %r20, 11;
	add.s32 	%r1, %r19, %r21;
	ld.global.u32 	%r32, [%rd1];
	setp.lt.s32 	%p1, %r32, 1;
	@%p1 bra 	$L__BB0_8;
	cvta.to.global.u64 	%rd14, %rd9;
	cvta.to.global.u64 	%rd15, %rd10;
	mul.lo.s32 	%r3, %r1, 51;
	mul.wide.s32 	%rd16, %r1, 4;
	add.s64 	%rd2, %rd15, %rd16;
	add.s64 	%rd3, %rd14, 1;
	add.s64 	%rd4, %rd14, 3;
	mov.b32 	%r33, 0;
$L__BB0_2:
	mul.wide.u32 	%rd17, %r33, 51;
	add.s64 	%rd19, %rd3, %rd17;
	mov.b32 	%r35, 0;
	mov.u32 	%r34, %r3;
	mov.u32 	%r36, %r35;
$L__BB0_3:
	cvt.s64.s32 	%rd18, %r34;
	add.s64 	%rd7, %rd4, %rd18;
	ld.global.u8 	%rs1, [%rd7+-3];
	ld.global.u8 	%rs2, [%rd19+-1];
	setp.eq.s16 	%p2, %rs1, %rs2;
	selp.u32 	%r24, 1, 0, %p2;
	add.s32 	%r25, %r36, %r24;
	ld.global.u8 	%rs3, [%rd7+-2];
	ld.global.u8 	%rs4, [%rd19];
	setp.eq.s16 	%p3, %rs3, %rs4;
	selp.u32 	%r26, 1, 0, %p3;
	add.s32 	%r27, %r25, %r26;
	ld.global.u8 	%rs5, [%rd7+-1];
	ld.global.u8 	%rs6, [%rd19+1];
	setp.eq.s16 	%p4, %rs5, %rs6;
	selp.u32 	%r28, 1, 0, %p4;
	add.s32 	%r9, %r27, %r28;
	setp.eq.s32 	%p5, %r35, 48;
	@%p5 bra 	$L__BB0_5;
	ld.global.u8 	%rs7, [%rd7];
	ld.global.u8 	%rs8, [%rd19+2];
	setp.eq.s16 	%p6, %rs7, %rs8;
	selp.u32 	%r29, 1, 0, %p6;
	add.s32 	%r36, %r9, %r29;
	add.s32 	%r35, %r35, 4;
	add.s64 	%rd19, %rd19, 4;
	add.s32 	%r34, %r34, 4;
	bra.uni 	$L__BB0_3;
$L__BB0_5:
	cvt.rn.f32.u32 	%f1, %r9;
	div.rn.f32 	%f2, %f1, 0f424C0000;
	cvt.f64.f32 	%fd1, %f2;
	setp.ltu.f64 	%p7, %fd1, 0d3FEF0A3D70A3D70A;
	@%p7 bra 	$L__BB0_7;
	ld.global.u32 	%r30, [%rd2];
	add.s32 	%r31, %r30, 1;
	st.global.u32 	[%rd2], %r31;
	ld.global.u32 	%r32, [%rd1];
$L__BB0_7:
	add.s32 	%r33, %r33, 1;
	setp.lt.s32 	%p8, %r33, %r32;
	@%p8 bra 	$L__BB0_2;
$L__BB0_8:
	ret;

}


// ===== COMPILED SASS (sm_100) =====

	.target	sm_100

	.elftype	@"ET_EXEC"


//--------------------- .note.nv.tkinfo           --------------------------
	.section	.note.nv.tkinfo,"",@"SHT_NOTE"
	.sectionflags	@"SHF_NOTE_NV_TKINFO"
	.tkinfo
        /*0018*/ 	.word	0x00000002
        /*0030*/ 	.string	""
        /*0030*/ 	.string	"ptxas"
        /*0030*/ 	.string	"Cuda compilation tools, release 13.0, V13.0.88"
        /*0030*/ 	.string	"Build cuda_13.0.r13.0/compiler.36424714_0"
        /*0030*/ 	.string	"-arch sm_100 -m 64 "



//--------------------- .note.nv.cuinfo           --------------------------
	.section	.note.nv.cuinfo,"",@"SHT_NOTE"
	.sectionflags	@"SHF_NOTE_NV_CUINFO"
        /*0018*/ 	.short	0x0002
        /*001a*/ 	.short	0x0064
        /*001c*/ 	.short	0x0082
	.zero		2


//--------------------- .nv.info                  --------------------------
	.section	.nv.info,"",@"SHT_CUDA_INFO"
	.align	4


	//----- nvinfo : EIATTR_REGCOUNT
	.align		4
        /*0000*/ 	.byte	0x04, 0x2f
        /*0002*/ 	.short	(.L_1 - .L_0)
	.align		4
.L_0:
        /*0004*/ 	.word	index@(_Z10testKernelPcPiS0_S0_)
        /*0008*/ 	.word	0x00000020


	//----- nvinfo : EIATTR_FRAME_SIZE
	.align		4
.L_1:
        /*000c*/ 	.byte	0x04, 0x11
        /*000e*/ 	.short	(.L_3 - .L_2)
	.align		4
.L_2:
        /*0010*/ 	.word	index@($__internal_0_$__cuda_sm3x_div_rn_noftz_f32_slowpath)
        /*0014*/ 	.word	0x00000000


	//----- nvinfo : EIATTR_FRAME_SIZE
	.align		4
.L_3:
        /*0018*/ 	.byte	0x04, 0x11
        /*001a*/ 	.short	(.L_5 - .L_4)
	.align		4
.L_4:
        /*001c*/ 	.word	index@(_Z10testKernelPcPiS0_S0_)
        /*0020*/ 	.word	0x00000000


	//----- nvinfo : EIATTR_MIN_STACK_SIZE
	.align		4
.L_5:
        /*0024*/ 	.byte	0x04, 0x12
        /*0026*/ 	.short	(.L_7 - .L_6)
	.align		4
.L_6:
        /*0028*/ 	.word	index@(_Z10testKernelPcPiS0_S0_)
        /*002c*/ 	.word	0x00000000
.L_7:


//--------------------- .nv.compat                --------------------------
	.section	.nv.compat,"",@"SHT_CUDA_COMPAT_INFO"
	.align	4
        /*0000*/ 	.byte	0x02, 0x09, 0x00, 0x00, 0x02, 0x02, 0x01, 0x00, 0x02, 0x05, 0x05, 0x00, 0x03, 0x07, 0x01, 0x01
        /*0010*/ 	.byte	0x02, 0x03, 0x00, 0x00, 0x02, 0x06, 0x01, 0x00, 0x04, 0x0b, 0x08, 0x00, 0x01, 0x00, 0x00, 0x00
        /*0020*/ 	.byte	0x00, 0x00, 0x00, 0x00


//--------------------- .nv.info._Z10testKernelPcPiS0_S0_ --------------------------
	.section	.nv.info._Z10testKernelPcPiS0_S0_,"",@"SHT_CUDA_INFO"
	.sectionflags	@""
	.align	4


	//----- nvinfo : EIATTR_CUDA_API_VERSION
	.align		4
        /*0000*/ 	.byte	0x04, 0x37
        /*0002*/ 	.short	(.L_9 - .L_8)
.L_8:
        /*0004*/ 	.word	0x00000082


	//----- nvinfo : EIATTR_KPARAM_INFO
	.align		4
.L_9:
        /*0008*/ 	.byte	0x04, 0x17
        /*000a*/ 	.short	(.L_11 - .L_10)
.L_10:
        /*000c*/ 	.word	0x00000000
        /*0010*/ 	.short	0x0003
        /*0012*/ 	.short	0x0018
        /*0014*/ 	.byte	0x00, 0xf5, 0x21, 0x00


	//----- nvinfo : EIATTR_KPARAM_INFO
	.align		4
.L_11:
        /*0018*/ 	.byte	0x04, 0x17
        /*001a*/ 	.short	(.L_13 - .L_12)
.L_12:
        /*001c*/ 	.word	0x00000000
        /*0020*/ 	.short	0x0002
        /*0022*/ 	.short	0x0010
        /*0024*/ 	.byte	0x00, 0xf5, 0x21, 0x00


	//----- nvinfo : EIATTR_KPARAM_INFO
	.align		4
.L_13:
        /*0028*/ 	.byte	0x04, 0x17
        /*002a*/ 	.short	(.L_15 - .L_14)
.L_14:
        /*002c*/ 	.word	0x00000000
        /*0030*/ 	.short	0x0001
        /*0032*/ 	.short	0x0008
        /*0034*/ 	.byte	0x00, 0xf5, 0x21, 0x00


	//----- nvinfo : EIATTR_KPARAM_INFO
	.align		4
.L_15:
        /*0038*/ 	.byte	0x04, 0x17
        /*003a*/ 	.short	(.L_17 - .L_16)
.L_16:
        /*003c*/ 	.word	0x00000000
        /*0040*/ 	.short	0x0000
        /*0042*/ 	.short	0x0000
        /*0044*/ 	.byte	0x00, 0xf5, 0x21, 0x00


	//----- nvinfo : EIATTR_SPARSE_MMA_MASK
	.align		4
.L_17:
        /*0048*/ 	.byte	0x03, 0x50
        /*004a*/ 	.short	0x0000


	//----- nvinfo : EIATTR_MAXREG_COUNT
	.align		4
        /*004c*/ 	.byte	0x03, 0x1b
        /*004e*/ 	.short	0x00ff


	//----- nvinfo : EIATTR_MERCURY_ISA_VERSION
	.align		4
        /*0050*/ 	.byte	0x03, 0x5f
        /*0052*/ 	.short	0x0101


	//----- nvinfo : EIATTR_VRC_CTA_INIT_COUNT
	.align		4
        /*0054*/ 	.byte	0x02, 0x4a
	.zero		1
	.zero		1


	//----- nvinfo : EIATTR_EXIT_INSTR_OFFSETS
	.align		4
        /*0058*/ 	.byte	0x04, 0x1c
        /*005a*/ 	.short	(.L_19 - .L_18)


	//   ....[0]....
.L_18:
        /*005c*/ 	.word	0x000000a0


	//   ....[1]....
        /*0060*/ 	.word	0x00000db0


	//----- nvinfo : EIATTR_CRS_STACK_SIZE
	.align		4
.L_19:
        /*0064*/ 	.byte	0x04, 0x1e
        /*0066*/ 	.short	(.L_21 - .L_20)
.L_20:
        /*0068*/ 	.word	0x00000000


	//----- nvinfo : EIATTR_CBANK_PARAM_SIZE
	.align		4
.L_21:
        /*006c*/ 	.byte	0x03, 0x19
        /*006e*/ 	.short	0x0020


	//----- nvinfo : EIATTR_PARAM_CBANK
	.align		4
        /*0070*/ 	.byte	0x04, 0x0a
        /*0072*/ 	.short	(.L_23 - .L_22)
	.align		4
.L_22:
        /*0074*/ 	.word	index@(.nv.constant0._Z10testKernelPcPiS0_S0_)
        /*0078*/ 	.short	0x0380
        /*007a*/ 	.short	0x0020


	//----- nvinfo : EIATTR_SW_WAR
	.align		4
.L_23:
        /*007c*/ 	.byte	0x04, 0x36
        /*007e*/ 	.short	(.L_25 - .L_24)
.L_24:
        /*0080*/ 	.word	0x00000008
.L_25:


//--------------------- .nv.callgraph             --------------------------
	.section	.nv.callgraph,"",@"SHT_CUDA_CALLGRAPH"
	.align	4
	.sectionentsize	8
	.align		4
        /*0000*/ 	.word	0x00000000
	.align		4
        /*0004*/ 	.word	0xffffffff
	.align		4
        /*0008*/ 	.word	0x00000000
	.align		4
        /*000c*/ 	.word	0xfffffffe
	.align		4
        /*0010*/ 	.word	0x00000000
	.align		4
        /*0014*/ 	.word	0xfffffffd
	.align		4
        /*0018*/ 	.word	0x00000000
	.align		4
        /*001c*/ 	.word	0xfffffffc


//--------------------- .text._Z10testKernelPcPiS0_S0_ --------------------------
	.section	.text._Z10testKernelPcPiS0_S0_,"ax",@progbits
	.align	128
        .global         _Z10testKernelPcPiS0_S0_
        .type           _Z10testKernelPcPiS0_S0_,@function
        .size           _Z10testKernelPcPiS0_S0_,(.L_x_19 - _Z10testKernelPcPiS0_S0_)
        .other          _Z10testKernelPcPiS0_S0_,@"STO_CUDA_ENTRY STV_DEFAULT"
_Z10testKernelPcPiS0_S0_:
.text._Z10testKernelPcPiS0_S0_:
[----:B------:R-:W-:Y:S08]  /*0000*/  LDC R1, c[0x0][0x37c] ;  /* 0x0000df00ff017b82 */ /* 0x000ff00000000800 */
[----:B------:R-:W0:Y:S01]  /*0010*/  LDC.64 R4, c[0x0][0x398] ;  /* 0x0000e600ff047b82 */ /* 0x000e220000000a00 */
[----:B------:R-:W0:Y:S07]  /*0020*/  LDCU.64 UR8, c[0x0][0x358] ;  /* 0x00006b00ff0877ac */ /* 0x000e2e0008000a00 */
[----:B------:R-:W1:Y:S01]  /*0030*/  LDC.64 R2, c[0x0][0x390] ;  /* 0x0000e400ff027b82 */ /* 0x000e620000000a00 */
[----:B0-----:R-:W2:Y:S04]  /*0040*/  LDG.E R10, desc[UR8][R4.64] ;  /* 0x00000008040a7981 */ /* 0x001ea8000c1e1900 */
[----:B-1----:R0:W5:Y:S03]  /*0050*/  LDG.E R7, desc[UR8][R2.64] ;  /* 0x0000000802077981 */ /* 0x002166000c1e1900 */
[----:B------:R-:W1:Y:S01]  /*0060*/  LDC R0, c[0x0][0x360] ;  /* 0x0000d800ff007b82 */ /* 0x000e620000000800 */
[----:B------:R-:W3:Y:S07]  /*0070*/  S2R R9, SR_TID.X ;  /* 0x0000000000097919 */ /* 0x000eee0000002100 */
[----:B------:R-:W4:Y:S01]  /*0080*/  S2UR UR4, SR_CTAID.X ;  /* 0x00000000000479c3 */ /* 0x000f220000002500 */
[----:B--2---:R-:W-:-:S13]  /*0090*/  ISETP.GE.AND P0, PT, R10, 0x1, PT ;  /* 0x000000010a00780c */ /* 0x004fda0003f06270 */
[----:B01-34-:R-:W-:Y:S05]  /*00a0*/  @!P0 EXIT ;  /* 0x000000000000894d */ /* 0x01bfea0003800000 */
[----:B------:R-:W0:Y:S01]  /*00b0*/  LDC.64 R2, c[0x0][0x388] ;  /* 0x0000e200ff027b82 */ /* 0x000e220000000a00 */
[----:B------:R-:W1:Y:S01]  /*00c0*/  LDCU.64 UR6, c[0x0][0x380] ;  /* 0x00007000ff0677ac */ /* 0x000e620008000a00 */
[----:B------:R-:W-:Y:S02]  /*00d0*/  IMAD R0, R0, UR4, R9 ;  /* 0x0000000400007c24 */ /* 0x000fe4000f8e0209 */
[----:B------:R-:W-:Y:S02]  /*00e0*/  IMAD.MOV.U32 R13, RZ, RZ, RZ ;  /* 0x000000ffff0d7224 */ /* 0x000fe400078e00ff */
[----:B-----5:R-:W-:-:S04]  /*00f0*/  IMAD R7, R7, 0x800, R0 ;  /* 0x0000080007077824 */ /* 0x020fc800078e0200 */
[C---:B------:R-:W-:Y:S01]  /*0100*/  IMAD R11, R7.reuse, 0x33, RZ ;  /* 0x00000033070b7824 */ /* 0x040fe200078e02ff */
[----:B-1----:R-:W-:Y:S02]  /*0110*/  UIADD3 UR10, UP0, UPT, UR6, 0x1, URZ ;  /* 0x00000001060a7890 */ /* 0x002fe4000ff1e0ff */
[----:B------:R-:W-:Y:S02]  /*0120*/  UIADD3 UR5, UP1, UPT, UR6, 0x3, URZ ;  /* 0x0000000306057890 */ /* 0x000fe4000ff3e0ff */
[----:B------:R-:W-:Y:S01]  /*0130*/  UIADD3.X UR11, UPT, UPT, URZ, UR7, URZ, UP0, !UPT ;  /* 0x00000007ff0b7290 */ /* 0x000fe200087fe4ff */
[----:B0-----:R-:W-:Y:S01]  /*0140*/  IMAD.WIDE R2, R7, 0x4, R2 ;  /* 0x0000000407027825 */ /* 0x001fe200078e0202 */
[----:B------:R-:W-:-:S12]  /*0150*/  UIADD3.X UR6, UPT, UPT, URZ, UR7, URZ, UP1, !UPT ;  /* 0x00000007ff067290 */ /* 0x000fd80008ffe4ff */
.L_x_5:
[----:B-1----:R-:W-:Y:S01]  /*0160*/  IMAD.U32 R4, RZ, RZ, UR10 ;  /* 0x0000000aff047e24 */ /* 0x002fe2000f8e00ff */
[----:B------:R-:W-:Y:S01]  /*0170*/  IADD3 R6, P0, PT, R11, UR5, RZ ;  /* 0x000000050b067c10 */ /* 0x000fe2000ff1e0ff */
[----:B------:R-:W-:-:S03]  /*0180*/  IMAD.U32 R5, RZ, RZ, UR11 ;  /* 0x0000000bff057e24 */ /* 0x000fc6000f8e00ff */
[----:B------:R-:W-:Y:S01]  /*0190*/  LEA.HI.X.SX32 R7, R11, UR6, 0x1, P0 ;  /* 0x000000060b077c11 */ /* 0x000fe200080f0eff */
[----:B------:R-:W-:-:S04]  /*01a0*/  IMAD.WIDE.U32 R4, R13, 0x33, R4 ;  /* 0x000000330d047825 */ /* 0x000fc800078e0004 */
[----:B------:R-:W2:Y:S04]  /*01b0*/  LDG.E.U8 R8, desc[UR8][R6.64+-0x2] ;  /* 0xfffffe0806087981 */ /* 0x000ea8000c1e1100 */
[----:B------:R-:W2:Y:S04]  /*01c0*/  LDG.E.U8 R15, desc[UR8][R4.64] ;  /* 0x00000008040f7981 */ /* 0x000ea8000c1e1100 */
[----:B------:R-:W3:Y:S04]  /*01d0*/  LDG.E.U8 R9, desc[UR8][R4.64+-0x1] ;  /* 0xffffff0804097981 */ /* 0x000ee8000c1e1100 */
[----:B------:R-:W3:Y:S04]  /*01e0*/  LDG.E.U8 R0, desc[UR8][R6.64+-0x3] ;  /* 0xfffffd0806007981 */ /* 0x000ee8000c1e1100 */
[----:B------:R-:W4:Y:S04]  /*01f0*/  LDG.E.U8 R17, desc[UR8][R4.64+0x1] ;  /* 0x0000010804117981 */ /* 0x000f28000c1e1100 */
[----:B------:R-:W4:Y:S01]  /*0200*/  LDG.E.U8 R12, desc[UR8][R6.64+-0x1] ;  /* 0xffffff08060c7981 */ /* 0x000f22000c1e1100 */
[----:B------:R-:W-:Y:S01]  /*0210*/  IMAD.MOV.U32 R27, RZ, RZ, RZ ;  /* 0x000000ffff1b7224 */ /* 0x000fe200078e00ff */
[----:B--2---:R-:W-:-:S02]  /*0220*/  ISETP.NE.AND P1, PT, R8, R15, PT ;  /* 0x0000000f0800720c */ /* 0x004fc40003f25270 */
[----:B---3--:R-:W-:Y:S02]  /*0230*/  ISETP.NE.AND P0, PT, R0, R9, PT ;  /* 0x000000090000720c */ /* 0x008fe40003f05270 */
[----:B------:R-:W-:Y:S01]  /*0240*/  SEL R0, RZ, 0x1, P1 ;  /* 0x00000001ff007807 */ /* 0x000fe20000800000 */
[----:B------:R-:W-:Y:S01]  /*0250*/  IMAD.MOV.U32 R8, RZ, RZ, 0x2 ;  /* 0x00000002ff087424 */ /* 0x000fe200078e00ff */
[----:B----4-:R-:W-:-:S07]  /*0260*/  ISETP.NE.AND P2, PT, R12, R17, PT ;  /* 0x000000110c00720c */ /* 0x010fce0003f45270 */
[----:B------:R-:W-:Y:S02]  /*0270*/  @P1 IMAD.MOV R8, RZ, RZ, 0x1 ;  /* 0x00000001ff081424 */ /* 0x000fe400078e02ff */
[----:B------:R-:W-:Y:S01]  /*0280*/  @P0 IADD3 R8, PT, PT, R0, RZ, RZ ;  /* 0x000000ff00080210 */ /* 0x000fe20007ffe0ff */
[----:B------:R-:W-:-:S04]  /*0290*/  IMAD.MOV.U32 R0, RZ, RZ, R11 ;  /* 0x000000ffff007224 */ /* 0x000fc800078e000b */
[----:B------:R-:W-:Y:S02]  /*02a0*/  VIADD R24, R8, 0x1 ;  /* 0x0000000108187836 */ /* 0x000fe40000000000 */
[----:B------:R-:W-:-:S07]  /*02b0*/  @P2 IMAD.MOV R24, RZ, RZ, R8 ;  /* 0x000000ffff182224 */ /* 0x000fce00078e0208 */
.L_x_0:
[----:B------:R0:W2:Y:S04]  /*02c0*/  LDG.E.U8 R21, desc[UR8][R6.64] ;  /* 0x0000000806157981 */ /* 0x0000a8000c1e1100 */
[----:B------:R-:W2:Y:S01]  /*02d0*/  LDG.E.U8 R22, desc[UR8][R4.64+0x2] ;  /* 0x0000020804167981 */ /* 0x000ea2000c1e1100 */
[----:B------:R-:W-:-:S03]  /*02e0*/  VIADD R9, R0, 0x4 ;  /* 0x0000000400097836 */ /* 0x000fc60000000000 */
[----:B------:R-:W3:Y:S02]  /*02f0*/  LDG.E.U8 R16, desc[UR8][R4.64+0x3] ;  /* 0x0000030804107981 */ /* 0x000ee4000c1e1100 */
[C---:B------:R-:W-:Y:S02]  /*0300*/  IADD3 R8, P0, PT, R9.reuse, UR5, RZ ;  /* 0x0000000509087c10 */ /* 0x040fe4000ff1e0ff */
[----:B------:R-:W4:Y:S02]  /*0310*/  LDG.E.U8 R26, desc[UR8][R4.64+0x4] ;  /* 0x00000408041a7981 */ /* 0x000f24000c1e1100 */
[----:B------:R-:W-:Y:S02]  /*0320*/  LEA.HI.X.SX32 R9, R9, UR6, 0x1, P0 ;  /* 0x0000000609097c11 */ /* 0x000fe400080f0eff */
[----:B------:R-:W5:Y:S04]  /*0330*/  LDG.E.U8 R12, desc[UR8][R4.64+0x5] ;  /* 0x00000508040c7981 */ /* 0x000f68000c1e1100 */
[----:B------:R-:W3:Y:S04]  /*0340*/  LDG.E.U8 R29, desc[UR8][R8.64+-0x3] ;  /* 0xfffffd08081d7981 */ /* 0x000ee8000c1e1100 */
[----:B------:R-:W4:Y:S01]  /*0350*/  LDG.E.U8 R25, desc[UR8][R8.64+-0x2] ;  /* 0xfffffe0808197981 */ /* 0x000f22000c1e1100 */
[----:B0-----:R-:W-:-:S03]  /*0360*/  IADD3 R7, PT, PT, R0, 0x8, RZ ;  /* 0x0000000800077810 */ /* 0x001fc60007ffe0ff */
[----:B------:R-:W5:Y:S01]  /*0370*/  LDG.E.U8 R15, desc[UR8][R8.64+-0x1] ;  /* 0xffffff08080f7981 */ /* 0x000f62000c1e1100 */
[----:B------:R-:W-:-:S03]  /*0380*/  IADD3 R6, P0, PT, R7, UR5, RZ ;  /* 0x0000000507067c10 */ /* 0x000fc6000ff1e0ff */
[----:B------:R0:W5:Y:S01]  /*0390*/  LDG.E.U8 R14, desc[UR8][R8.64] ;  /* 0x00000008080e7981 */ /* 0x000162000c1e1100 */
[----:B------:R-:W-:-:S03]  /*03a0*/  LEA.HI.X.SX32 R7, R7, UR6, 0x1, P0 ;  /* 0x0000000607077c11 */ /* 0x000fc600080f0eff */
[----:B------:R-:W5:Y:S04]  /*03b0*/  LDG.E.U8 R19, desc[UR8][R4.64+0x6] ;  /* 0x0000060804137981 */ /* 0x000f68000c1e1100 */
[----:B------:R-:W5:Y:S04]  /*03c0*/  LDG.E.U8 R18, desc[UR8][R4.64+0x7] ;  /* 0x0000070804127981 */ /* 0x000f68000c1e1100 */
[----:B------:R-:W5:Y:S04]  /*03d0*/  LDG.E.U8 R17, desc[UR8][R6.64+-0x3] ;  /* 0xfffffd0806117981 */ /* 0x000f68000c1e1100 */
[----:B------:R-:W5:Y:S04]  /*03e0*/  LDG.E.U8 R20, desc[UR8][R4.64+0x8] ;  /* 0x0000080804147981 */ /* 0x000f68000c1e1100 */
[----:B------:R-:W5:Y:S04]  /*03f0*/  LDG.E.U8 R23, desc[UR8][R6.64+-0x2] ;  /* 0xfffffe0806177981 */ /* 0x000f68000c1e1100 */
[----:B------:R-:W5:Y:S01]  /*0400*/  LDG.E.U8 R28, desc[UR8][R4.64+0xa] ;  /* 0x00000a08041c7981 */ /* 0x000f62000c1e1100 */
[----:B--2---:R-:W-:-:S03]  /*0410*/  ISETP.NE.AND P0, PT, R21, R22, PT ;  /* 0x000000161500720c */ /* 0x004fc60003f05270 */
[----:B------:R-:W2:Y:S04]  /*0420*/  LDG.E.U8 R22, desc[UR8][R4.64+0x9] ;  /* 0x0000090804167981 */ /* 0x000ea8000c1e1100 */
[----:B------:R-:W2:Y:S04]  /*0430*/  LDG.E.U8 R21, desc[UR8][R6.64+-0x1] ;  /* 0xffffff0806157981 */ /* 0x000ea8000c1e1100 */
[----:B------:R-:W2:Y:S01]  /*0440*/  LDG.E.U8 R7, desc[UR8][R6.64] ;  /* 0x0000000806077981 */ /* 0x000ea2000c1e1100 */
[----:B---3--:R-:W-:Y:S01]  /*0450*/  ISETP.NE.AND P1, PT, R29, R16, PT ;  /* 0x000000101d00720c */ /* 0x008fe20003f25270 */
[----:B0-----:R-:W-:-:S02]  /*0460*/  VIADD R8, R24, 0x1 ;  /* 0x0000000118087836 */ /* 0x001fc40000000000 */
[----:B------:R-:W-:Y:S01]  /*0470*/  @P0 IMAD.MOV R8, RZ, RZ, R24 ;  /* 0x000000ffff080224 */ /* 0x000fe200078e0218 */
[----:B----4-:R-:W-:Y:S01]  /*0480*/  ISETP.NE.AND P0, PT, R25, R26, PT ;  /* 0x0000001a1900720c */ /* 0x010fe20003f05270 */
[----:B------:R-:W-:Y:S01]  /*0490*/  VIADD R24, R0, 0xc ;  /* 0x0000000c00187836 */ /* 0x000fe20000000000 */
[----:B------:R-:W3:Y:S01]  /*04a0*/  LDG.E.U8 R29, desc[UR8][R4.64+0xb] ;  /* 0x00000b08041d7981 */ /* 0x000ee2000c1e1100 */
[----:B------:R-:W-:-:S03]  /*04b0*/  VIADD R9, R8, 0x1 ;  /* 0x0000000108097836 */ /* 0x000fc60000000000 */
[----:B------:R-:W4:Y:S03]  /*04c0*/  LDG.E.U8 R26, desc[UR8][R4.64+0x10] ;  /* 0x00001008041a7981 */ /* 0x000f26000c1e1100 */
[----:B------:R-:W-:Y:S01]  /*04d0*/  @P1 IMAD.MOV R9, RZ, RZ, R8 ;  /* 0x000000ffff091224 */ /* 0x000fe200078e0208 */
[----:B------:R-:W-:-:S04]  /*04e0*/  IADD3 R8, P1, PT, R24, UR5, RZ ;  /* 0x0000000518087c10 */ /* 0x000fc8000ff3e0ff */
[----:B------:R-:W-:Y:S01]  /*04f0*/  IADD3 R16, PT, PT, R9, 0x1, RZ ;  /* 0x0000000109107810 */ /* 0x000fe20007ffe0ff */
[----:B------:R-:W-:Y:S01]  /*0500*/  @P0 IMAD.MOV R16, RZ, RZ, R9 ;  /* 0x000000ffff100224 */ /* 0x000fe200078e0209 */
[----:B------:R-:W-:Y:S02]  /*0510*/  LEA.HI.X.SX32 R9, R24, UR6, 0x1, P1 ;  /* 0x0000000618097c11 */ /* 0x000fe400088f0eff */
[----:B-----5:R-:W-:Y:S02]  /*0520*/  ISETP.NE.AND P0, PT, R15, R12, PT ;  /* 0x0000000c0f00720c */ /* 0x020fe40003f05270 */
[----:B------:R-:W5:Y:S04]  /*0530*/  LDG.E.U8 R12, desc[UR8][R4.64+0xc] ;  /* 0x00000c08040c7981 */ /* 0x000f68000c1e1100 */
[----:B------:R-:W3:Y:S01]  /*0540*/  LDG.E.U8 R6, desc[UR8][R8.64+-0x3] ;  /* 0xfffffd0808067981 */ /* 0x000ee2000c1e1100 */
[----:B------:R-:W-:-:S03]  /*0550*/  ISETP.NE.AND P2, PT, R14, R19, PT ;  /* 0x000000130e00720c */ /* 0x000fc60003f45270 */
[----:B------:R-:W5:Y:S01]  /*0560*/  LDG.E.U8 R25, desc[UR8][R8.64+-0x2] ;  /* 0xfffffe0808197981 */ /* 0x000f62000c1e1100 */
[----:B------:R-:W-:Y:S01]  /*0570*/  VIADD R14, R16, 0x1 ;  /* 0x00000001100e7836 */ /* 0x000fe20000000000 */
[----:B------:R-:W-:Y:S01]  /*0580*/  ISETP.NE.AND P1, PT, R17, R18, PT ;  /* 0x000000121100720c */ /* 0x000fe20003f25270 */
[----:B------:R-:W-:Y:S01]  /*0590*/  @P0 IMAD.MOV R14, RZ, RZ, R16 ;  /* 0x000000ffff0e0224 */ /* 0x000fe200078e0210 */
[----:B------:R-:W4:Y:S01]  /*05a0*/  LDG.E.U8 R17, desc[UR8][R4.64+0xd] ;  /* 0x00000d0804117981 */ /* 0x000f22000c1e1100 */
[----:B------:R-:W-:-:S03]  /*05b0*/  VIADD R15, R0, 0x10 ;  /* 0x00000010000f7836 */ /* 0x000fc60000000000 */
[----:B------:R-:W4:Y:S01]  /*05c0*/  LDG.E.U8 R16, desc[UR8][R8.64+-0x1] ;  /* 0xffffff0808107981 */ /* 0x000f22000c1e1100 */
[C---:B------:R-:W-:Y:S01]  /*05d0*/  VIADD R24, R14.reuse, 0x1 ;  /* 0x000000010e187836 */ /* 0x040fe20000000000 */
[----:B------:R-:W-:Y:S02]  /*05e0*/  @P2 IADD3 R24, PT, PT, R14, RZ, RZ ;  /* 0x000000ff0e182210 */ /* 0x000fe40007ffe0ff */
[----:B------:R-:W4:Y:S01]  /*05f0*/  LDG.E.U8 R19, desc[UR8][R8.64] ;  /* 0x0000000808137981 */ /* 0x000f22000c1e1100 */
[----:B------:R-:W-:-:S03]  /*0600*/  IADD3 R14, P2, PT, R15, UR5, RZ ;  /* 0x000000050f0e7c10 */ /* 0x000fc6000ff5e0ff */
[----:B------:R-:W4:Y:S01]  /*0610*/  LDG.E.U8 R18, desc[UR8][R4.64+0xe] ;  /* 0x00000e0804127981 */ /* 0x000f22000c1e1100 */
[----:B------:R-:W-:Y:S02]  /*0620*/  LEA.HI.X.SX32 R15, R15, UR6, 0x1, P2 ;  /* 0x000000060f0f7c11 */ /* 0x000fe400090f0eff */
[----:B------:R-:W-:Y:S01]  /*0630*/  ISETP.NE.AND P0, PT, R23, R20, PT ;  /* 0x000000141700720c */ /* 0x000fe20003f05270 */
[----:B------:R-:W-:Y:S01]  /*0640*/  VIADD R20, R24, 0x1 ;  /* 0x0000000118147836 */ /* 0x000fe20000000000 */
[----:B------:R-:W4:Y:S01]  /*0650*/  LDG.E.U8 R23, desc[UR8][R4.64+0x12] ;  /* 0x0000120804177981 */ /* 0x000f22000c1e1100 */
[----:B------:R-:W-:-:S03]  /*0660*/  @P1 IMAD.MOV R20, RZ, RZ, R24 ;  /* 0x000000ffff141224 */ /* 0x000fc600078e0218 */
[----:B------:R-:W4:Y:S04]  /*0670*/  LDG.E.U8 R9, desc[UR8][R4.64+0xf] ;  /* 0x00000f0804097981 */ /* 0x000f28000c1e1100 */
[----:B------:R-:W4:Y:S04]  /*0680*/  LDG.E.U8 R8, desc[UR8][R14.64+-0x3] ;  /* 0xfffffd080e087981 */ /* 0x000f28000c1e1100 */
[----:B------:R-:W4:Y:S01]  /*0690*/  LDG.E.U8 R24, desc[UR8][R14.64+-0x1] ;  /* 0xffffff080e187981 */ /* 0x000f22000c1e1100 */
[----:B--2---:R-:W-:-:S03]  /*06a0*/  ISETP.NE.AND P1, PT, R21, R22, PT ;  /* 0x000000161500720c */ /* 0x004fc60003f25270 */
[----:B------:R-:W2:Y:S01]  /*06b0*/  LDG.E.U8 R22, desc[UR8][R14.64+-0x2] ;  /* 0xfffffe080e167981 */ /* 0x000ea2000c1e1100 */
[----:B------:R-:W-:Y:S02]  /*06c0*/  VIADD R21, R20, 0x1 ;  /* 0x0000000114157836 */ /* 0x000fe40000000000 */
[----:B------:R-:W-:Y:S02]  /*06d0*/  @P0 IMAD.MOV R21, RZ, RZ, R20 ;  /* 0x000000ffff150224 */ /* 0x000fe400078e0214 */
[----:B------:R-:W2:Y:S01]  /*06e0*/  LDG.E.U8 R20, desc[UR8][R14.64] ;  /* 0x000000080e147981 */ /* 0x000ea2000c1e1100 */
[----:B------:R-:W-:Y:S01]  /*06f0*/  ISETP.NE.AND P0, PT, R7, R28, PT ;  /* 0x0000001c0700720c */ /* 0x000fe20003f05270 */
[----:B------:R-:W-:-:S03]  /*0700*/  VIADD R7, R21, 0x1 ;  /* 0x0000000115077836 */ /* 0x000fc60000000000 */
[----:B------:R-:W-:Y:S02]  /*0710*/  @P1 IADD3 R7, PT, PT, R21, RZ, RZ ;  /* 0x000000ff15071210 */ /* 0x000fe40007ffe0ff */
[----:B------:R-:W2:Y:S01]  /*0720*/  LDG.E.U8 R21, desc[UR8][R4.64+0x11] ;  /* 0x0000110804157981 */ /* 0x000ea2000c1e1100 */
[----:B------:R-:W-:Y:S01]  /*0730*/  VIADD R28, R0, 0x14 ;  /* 0x00000014001c7836 */ /* 0x000fe20000000000 */
[----:B---3--:R-:W-:Y:S02]  /*0740*/  ISETP.NE.AND P2, PT, R6, R29, PT ;  /* 0x0000001d0600720c */ /* 0x008fe40003f45270 */
[----:B------:R-:W3:Y:S01]  /*0750*/  LDG.E.U8 R14, desc[UR8][R4.64+0x14] ;  /* 0x00001408040e7981 */ /* 0x000ee2000c1e1100 */
[----:B-----5:R-:W-:Y:S01]  /*0760*/  ISETP.NE.AND P1, PT, R25, R12, PT ;  /* 0x0000000c1900720c */ /* 0x020fe20003f25270 */
[----:B------:R-:W-:Y:S02]  /*0770*/  VIADD R12, R7, 0x1 ;  /* 0x00000001070c7836 */ /* 0x000fe40000000000 */
[----:B------:R-:W-:Y:S01]  /*0780*/  @P0 IMAD.MOV R12, RZ, RZ, R7 ;  /* 0x000000ffff0c0224 */ /* 0x000fe200078e0207 */
[----:B------:R-:W-:-:S04]  /*0790*/  IADD3 R6, P0, PT, R28, UR5, RZ ;  /* 0x000000051c067c10 */ /* 0x000fc8000ff1e0ff */
[----:B------:R-:W-:Y:S01]  /*07a0*/  LEA.HI.X.SX32 R7, R28, UR6, 0x1, P0 ;  /* 0x000000061c077c11 */ /* 0x000fe200080f0eff */
[----:B------:R-:W-:Y:S01]  /*07b0*/  VIADD R25, R12, 0x1 ;  /* 0x000000010c197836 */ /* 0x000fe20000000000 */
[----:B----4-:R-:W-:Y:S01]  /*07c0*/  ISETP.NE.AND P0, PT, R16, R17, PT ;  /* 0x000000111000720c */ /* 0x010fe20003f05270 */
[----:B------:R-:W-:Y:S02]  /*07d0*/  @P2 IMAD.MOV R25, RZ, RZ, R12 ;  /* 0x000000ffff192224 */ /* 0x000fe400078e020c */
[----:B------:R-:W4:Y:S01]  /*07e0*/  LDG.E.U8 R12, desc[UR8][R4.64+0x13] ;  /* 0x00001308040c7981 */ /* 0x000f22000c1e1100 */
[----:B------:R-:W-:-:S03]  /*07f0*/  ISETP.NE.AND P2, PT, R19, R18, PT ;  /* 0x000000121300720c */ /* 0x000fc60003f45270 */
[----:B------:R-:W4:Y:S01]  /*0800*/  LDG.E.U8 R15, desc[UR8][R6.64+-0x3] ;  /* 0xfffffd08060f7981 */ /* 0x000f22000c1e1100 */
[----:B------:R-:W-:Y:S01]  /*0810*/  IADD3 R16, PT, PT, R25, 0x1, RZ ;  /* 0x0000000119107810 */ /* 0x000fe20007ffe0ff */
[----:B------:R-:W-:Y:S02]  /*0820*/  @P1 IMAD.MOV R16, RZ, RZ, R25 ;  /* 0x000000ffff101224 */ /* 0x000fe400078e0219 */
[----:B------:R-:W3:Y:S02]  /*0830*/  LDG.E.U8 R17, desc[UR8][R6.64+-0x2] ;  /* 0xfffffe0806117981 */ /* 0x000ee4000c1e1100 */
[----:B------:R-:W-:Y:S02]  /*0840*/  VIADD R19, R16, 0x1 ;  /* 0x0000000110137836 */ /* 0x000fe40000000000 */
[----:B------:R-:W-:Y:S01]  /*0850*/  @P0 IMAD.MOV R19, RZ, RZ, R16 ;  /* 0x000000ffff130224 */ /* 0x000fe200078e0210 */
[----:B------:R-:W5:Y:S01]  /*0860*/  LDG.E.U8 R18, desc[UR8][R6.64] ;  /* 0x0000000806127981 */ /* 0x000f62000c1e1100 */
[----:B------:R-:W-:Y:S01]  /*0870*/  VIADD R0, R0, 0x18 ;  /* 0x0000001800007836 */ /* 0x000fe20000000000 */
[----:B------:R-:W-:Y:S01]  /*0880*/  ISETP.NE.AND P1, PT, R8, R9, PT ;  /* 0x000000090800720c */ /* 0x000fe20003f25270 */
[C---:B------:R-:W-:Y:S01]  /*0890*/  VIADD R8, R19.reuse, 0x1 ;  /* 0x0000000113087836 */ /* 0x040fe20000000000 */
[----:B------:R-:W-:Y:S01]  /*08a0*/  @P2 IADD3 R8, PT, PT, R19, RZ, RZ ;  /* 0x000000ff13082210 */ /* 0x000fe20007ffe0ff */
[----:B------:R0:W5:Y:S01]  /*08b0*/  LDG.E.U8 R16, desc[UR8][R6.64+-0x1] ;  /* 0xffffff0806107981 */ /* 0x000162000c1e1100 */
[----:B------:R-:W-:-:S03]  /*08c0*/  IADD3 R25, P2, PT, R0, UR5, RZ ;  /* 0x0000000500197c10 */ /* 0x000fc6000ff5e0ff */
[----:B------:R-:W5:Y:S04]  /*08d0*/  LDG.E.U8 R9, desc[UR8][R4.64+0x15] ;  /* 0x0000150804097981 */ /* 0x000f68000c1e1100 */
[----:B------:R-:W5:Y:S01]  /*08e0*/  LDG.E.U8 R19, desc[UR8][R4.64+0x16] ;  /* 0x0000160804137981 */ /* 0x000f62000c1e1100 */
[----:B0-----:R-:W-:-:S03]  /*08f0*/  IMAD.MOV.U32 R6, RZ, RZ, R25 ;  /* 0x000000ffff067224 */ /* 0x001fc600078e0019 */
[----:B------:R-:W5:Y:S01]  /*0900*/  LDG.E.U8 R25, desc[UR8][R4.64+0x19] ;  /* 0x0000190804197981 */ /* 0x000f62000c1e1100 */
[----:B--2---:R-:W-:Y:S02]  /*0910*/  ISETP.NE.AND P0, PT, R22, R26, PT ;  /* 0x0000001a1600720c */ /* 0x004fe40003f05270 */
[----:B------:R-:W-:Y:S01]  /*0920*/  LEA.HI.X.SX32 R26, R0, UR6, 0x1, P2 ;  /* 0x00000006001a7c11 */ /* 0x000fe200090f0eff */
[----:B------:R-:W-:-:S04]  /*0930*/  VIADD R22, R8, 0x1 ;  /* 0x0000000108167836 */ /* 0x000fc80000000000 */
[----:B------:R-:W-:Y:S02]  /*0940*/  IMAD.MOV.U32 R7, RZ, RZ, R26 ;  /* 0x000000ffff077224 */ /* 0x000fe400078e001a */
[----:B------:R-:W-:-:S03]  /*0950*/  @P1 IMAD.MOV R22, RZ, RZ, R8 ;  /* 0x000000ffff161224 */ /* 0x000fc600078e0208 */
[----:B------:R-:W2:Y:S01]  /*0960*/  LDG.E.U8 R8, desc[UR8][R6.64+-0x3] ;  /* 0xfffffd0806087981 */ /* 0x000ea2000c1e1100 */
[----:B------:R-:W-:-:S03]  /*0970*/  ISETP.NE.AND P1, PT, R24, R21, PT ;  /* 0x000000151800720c */ /* 0x000fc60003f25270 */
[----:B------:R-:W2:Y:S01]  /*0980*/  LDG.E.U8 R21, desc[UR8][R4.64+0x17] ;  /* 0x0000170804157981 */ /* 0x000ea2000c1e1100 */
[C---:B------:R-:W-:Y:S01]  /*0990*/  VIADD R24, R22.reuse, 0x1 ;  /* 0x0000000116187836 */ /* 0x040fe20000000000 */
[----:B------:R-:W-:Y:S02]  /*09a0*/  @P0 IADD3 R24, PT, PT, R22, RZ, RZ ;  /* 0x000000ff16180210 */ /* 0x000fe40007ffe0ff */
[----:B------:R-:W-:Y:S01]  /*09b0*/  ISETP.NE.AND P0, PT, R20, R23, PT ;  /* 0x000000171400720c */ /* 0x000fe20003f05270 */
[----:B------:R-:W2:Y:S04]  /*09c0*/  LDG.E.U8 R22, desc[UR8][R6.64+-0x1] ;  /* 0xffffff0806167981 */ /* 0x000ea8000c1e1100 */
[----:B------:R-:W2:Y:S04]  /*09d0*/  LDG.E.U8 R23, desc[UR8][R4.64+0x18] ;  /* 0x0000180804177981 */ /* 0x000ea8000c1e1100 */
[----:B------:R-:W2:Y:S01]  /*09e0*/  LDG.E.U8 R20, desc[UR8][R6.64+-0x2] ;  /* 0xfffffe0806147981 */ /* 0x000ea2000c1e1100 */
[----:B------:R-:W-:-:S02]  /*09f0*/  VIADD R26, R24, 0x1 ;  /* 0x00000001181a7836 */ /* 0x000fc40000000000 */
[----:B------:R-:W-:Y:S01]  /*0a00*/  @P1 IMAD.MOV R26, RZ, RZ, R24 ;  /* 0x000000ffff1a1224 */ /* 0x000fe200078e0218 */
[----:B----4-:R-:W-:-:S03]  /*0a10*/  ISETP.NE.AND P1, PT, R15, R12, PT ;  /* 0x0000000c0f00720c */ /* 0x010fc60003f25270 */
[----:B------:R-:W-:Y:S02]  /*0a20*/  VIADD R12, R26, 0x1 ;  /* 0x000000011a0c7836 */ /* 0x000fe40000000000 */
[----:B------:R-:W-:Y:S01]  /*0a30*/  @P0 IMAD.MOV R12, RZ, RZ, R26 ;  /* 0x000000ffff0c0224 */ /* 0x000fe200078e021a */
[----:B---3--:R-:W-:-:S03]  /*0a40*/  ISETP.NE.AND P0, PT, R17, R14, PT ;  /* 0x0000000e1100720c */ /* 0x008fc60003f05270 */
[----:B------:R-:W-:-:S04]  /*0a50*/  VIADD R14, R12, 0x1 ;  /* 0x000000010c0e7836 */ /* 0x000fc80000000000 */
[----:B------:R-:W-:Y:S02]  /*0a60*/  @P1 IADD3 R14, PT, PT, R12, RZ, RZ ;  /* 0x000000ff0c0e1210 */ /* 0x000fe40007ffe0ff */
[----:B-----5:R-:W-:-:S03]  /*0a70*/  ISETP.NE.AND P1, PT, R16, R9, PT ;  /* 0x000000091000720c */ /* 0x020fc60003f25270 */
[----:B------:R-:W-:Y:S02]  /*0a80*/  VIADD R9, R14, 0x1 ;  /* 0x000000010e097836 */ /* 0x000fe40000000000 */
[----:B------:R-:W-:Y:S01]  /*0a90*/  @P0 IMAD.MOV R9, RZ, RZ, R14 ;  /* 0x000000ffff090224 */ /* 0x000fe200078e020e */
[----:B------:R-:W-:-:S03]  /*0aa0*/  ISETP.NE.AND P0, PT, R18, R19, PT ;  /* 0x000000131200720c */ /* 0x000fc60003f05270 */
[----:B------:R-:W-:-:S04]  /*0ab0*/  VIADD R12, R9, 0x1 ;  /* 0x00000001090c7836 */ /* 0x000fc80000000000 */
[----:B------:R-:W-:Y:S02]  /*0ac0*/  @P1 IMAD.MOV R12, RZ, RZ, R9 ;  /* 0x000000ffff0c1224 */ /* 0x000fe400078e0209 */
[----:B------:R-:W-:Y:S01]  /*0ad0*/  VIADD R27, R27, 0x18 ;  /* 0x000000181b1b7836 */ /* 0x000fe20000000000 */
[----:B--2---:R-:W-:Y:S01]  /*0ae0*/  ISETP.NE.AND P1, PT, R8, R21, PT ;  /* 0x000000150800720c */ /* 0x004fe20003f25270 */
[C---:B------:R-:W-:Y:S02]  /*0af0*/  VIADD R8, R12.reuse, 0x1 ;  /* 0x000000010c087836 */ /* 0x040fe40000000000 */
[----:B------:R-:W-:-:S05]  /*0b00*/  @P0 IADD3 R8, PT, PT, R12, RZ, RZ ;  /* 0x000000ff0c080210 */ /* 0x000fca0007ffe0ff */
[----:B------:R-:W-:Y:S01]  /*0b10*/  VIADD R9, R8, 0x1 ;  /* 0x0000000108097836 */ /* 0x000fe20000000000 */
[----:B------:R-:W-:-:S04]  /*0b20*/  ISETP.NE.AND P2, PT, R20, R23, PT ;  /* 0x000000171400720c */ /* 0x000fc80003f45270 */
[----:B------:R-:W-:Y:S01]  /*0b30*/  @P1 IMAD.MOV R9, RZ, RZ, R8 ;  /* 0x000000ffff091224 */ /* 0x000fe200078e0208 */
[----:B------:R-:W-:Y:S02]  /*0b40*/  ISETP.NE.AND P1, PT, R27, 0x30, PT ;  /* 0x000000301b00780c */ /* 0x000fe40003f25270 */
[----:B------:R-:W-:Y:S01]  /*0b50*/  ISETP.NE.AND P0, PT, R22, R25, PT ;  /* 0x000000191600720c */ /* 0x000fe20003f05270 */
[----:B------:R-:W-:-:S05]  /*0b60*/  VIADD R8, R9, 0x1 ;  /* 0x0000000109087836 */ /* 0x000fca0000000000 */
[----:B------:R-:W-:Y:S01]  /*0b70*/  @P2 IMAD.MOV R8, RZ, RZ, R9 ;  /* 0x000000ffff082224 */ /* 0x000fe200078e0209 */
[----:B------:R-:W-:-:S04]  /*0b80*/  IADD3 R4, P2, PT, R4, 0x18, RZ ;  /* 0x0000001804047810 */ /* 0x000fc80007f5e0ff */
[----:B------:R-:W-:Y:S01]  /*0b90*/  IADD3 R24, PT, PT, R8, 0x1, RZ ;  /* 0x0000000108187810 */ /* 0x000fe20007ffe0ff */
[----:B------:R-:W-:Y:S02]  /*0ba0*/  IMAD.X R5, RZ, RZ, R5, P2 ;  /* 0x000000ffff057224 */ /* 0x000fe400010e0605 */
[----:B------:R-:W-:Y:S01]  /*0bb0*/  @P0 IMAD.MOV R24, RZ, RZ, R8 ;  /* 0x000000ffff180224 */ /* 0x000fe200078e0208 */
[----:B------:R-:W-:Y:S06]  /*0bc0*/  @P1 BRA `(.L_x_0) ;  /* 0xfffffff400bc1947 */ /* 0x000fec000383ffff */
[----:B------:R-:W-:Y:S01]  /*0bd0*/  I2FP.F32.U32 R0, R24 ;  /* 0x0000001800007245 */ /* 0x000fe20000201000 */
[----:B------:R-:W-:Y:S01]  /*0be0*/  IMAD.MOV.U32 R5, RZ, RZ, 0x3ca0a0a1 ;  /* 0x3ca0a0a1ff057424 */ /* 0x000fe200078e00ff */
[----:B------:R-:W-:Y:S01]  /*0bf0*/  BSSY.RECONVERGENT B1, `(.L_x_1) ;  /* 0x000000c000017945 */ /* 0x000fe20003800200 */
[----:B------:R-:W-:Y:S01]  /*0c00*/  IMAD.MOV.U32 R4, RZ, RZ, 0x424c0000 ;  /* 0x424c0000ff047424 */ /* 0x000fe200078e00ff */
[----:B------:R-:W0:Y:S03]  /*0c10*/  FCHK P0, R0, 51 ;  /* 0x424c000000007902 */ /* 0x000e260000000000 */
[----:B------:R-:W-:-:S04]  /*0c20*/  FFMA R4, R5, -R4, 1 ;  /* 0x3f80000005047423 */ /* 0x000fc80000000804 */
[----:B------:R-:W-:-:S04]  /*0c30*/  FFMA R5, R4, R5, 0.019607843831181526184 ;  /* 0x3ca0a0a104057423 */ /* 0x000fc80000000005 */
[----:B------:R-:W-:-:S04]  /*0c40*/  FFMA R4, R0, R5, RZ ;  /* 0x0000000500047223 */ /* 0x000fc800000000ff */
[----:B------:R-:W-:-:S04]  /*0c50*/  FFMA R6, R4, -51, R0 ;  /* 0xc24c000004067823 */ /* 0x000fc80000000000 */
[----:B------:R-:W-:Y:S01]  /*0c60*/  FFMA R4, R5, R6, R4 ;  /* 0x0000000605047223 */ /* 0x000fe20000000004 */
[----:B0-----:R-:W-:Y:S06]  /*0c70*/  @!P0 BRA `(.L_x_2) ;  /* 0x00000000000c8947 */ /* 0x001fec0003800000 */
[----:B------:R-:W-:-:S07]  /*0c80*/  MOV R4, 0xca0 ;  /* 0x00000ca000047802 */ /* 0x000fce0000000f00 */
[----:B------:R-:W-:Y:S05]  /*0c90*/  CALL.REL.NOINC `($__internal_0_$__cuda_sm3x_div_rn_noftz_f32_slowpath) ;  /* 0x0000000000487944 */ /* 0x000fea0003c00000 */
[----:B------:R-:W-:-:S07]  /*0ca0*/  IMAD.MOV.U32 R4, RZ, RZ, R0 ;  /* 0x000000ffff047224 */ /* 0x000fce00078e0000 */
.L_x_2:
[----:B------:R-:W-:Y:S05]  /*0cb0*/  BSYNC.RECONVERGENT B1 ;  /* 0x0000000000017941 */ /* 0x000fea0003800200 */
.L_x_1:
[----:B------:R-:W0:Y:S01]  /*0cc0*/  F2F.F64.F32 R4, R4 ;  /* 0x0000000400047310 */ /* 0x000e220000201800 */
[----:B------:R-:W-:Y:S01]  /*0cd0*/  UMOV UR12, 0x70a3d70a ;  /* 0x70a3d70a000c7882 */ /* 0x000fe20000000000 */
[----:B------:R-:W-:Y:S01]  /*0ce0*/  UMOV UR13, 0x3fef0a3d ;  /* 0x3fef0a3d000d7882 */ /* 0x000fe20000000000 */
[----:B------:R-:W-:Y:S01]  /*0cf0*/  BSSY.RECONVERGENT B0, `(.L_x_3) ;  /* 0x0000008000007945 */ /* 0x000fe20003800200 */
[----:B0-----:R-:W-:-:S14]  /*0d00*/  DSETP.GE.AND P0, PT, R4, UR12, PT ;  /* 0x0000000c04007e2a */ /* 0x001fdc000bf06000 */
[----:B------:R-:W-:Y:S05]  /*0d10*/  @!P0 BRA `(.L_x_4) ;  /* 0x0000000000148947 */ /* 0x000fea0003800000 */
[----:B------:R-:W2:Y:S01]  /*0d20*/  LDG.E R0, desc[UR8][R2.64] ;  /* 0x0000000802007981 */ /* 0x000ea2000c1e1900 */
[----:B------:R-:W0:Y:S01]  /*0d30*/  LDC.64 R4, c[0x0][0x398] ;  /* 0x0000e600ff047b82 */ /* 0x000e220000000a00 */
[----:B--2---:R-:W-:-:S05]  /*0d40*/  IADD3 R7, PT, PT, R0, 0x1, RZ ;  /* 0x0000000100077810 */ /* 0x004fca0007ffe0ff */
[----:B------:R1:W-:Y:S04]  /*0d50*/  STG.E desc[UR8][R2.64], R7 ;  /* 0x0000000702007986 */ /* 0x0003e8000c101908 */
[----:B0-----:R1:W5:Y:S02]  /*0d60*/  LDG.E R10, desc[UR8][R4.64] ;  /* 0x00000008040a7981 */ /* 0x001364000c1e1900 */
.L_x_4:
[----:B------:R-:W-:Y:S05]  /*0d70*/  BSYNC.RECONVERGENT B0 ;  /* 0x0000000000007941 */ /* 0x000fea0003800200 */
.L_x_3:
[----:B------:R-:W-:-:S05]  /*0d80*/  VIADD R13, R13, 0x1 ;  /* 0x000000010d0d7836 */ /* 0x000fca0000000000 */
[----:B-----5:R-:W-:-:S13]  /*0d90*/  ISETP.GE.AND P0, PT, R13, R10, PT ;  /* 0x0000000a0d00720c */ /* 0x020fda0003f06270 */
[----:B------:R-:W-:Y:S05]  /*0da0*/  @!P0 BRA `(.L_x_5) ;  /* 0xfffffff000ec8947 */ /* 0x000fea000383ffff */
[----:B------:R-:W-:Y:S05]  /*0db0*/  EXIT ;  /* 0x000000000000794d */ /* 0x000fea0003800000 */
        .weak           $__internal_0_$__cuda_sm3x_div_rn_noftz_f32_slowpath
        .type           $__internal_0_$__cuda_sm3x_div_rn_noftz_f32_slowpath,@function
        .size           $__internal_0_$__cuda_sm3x_div_rn_noftz_f32_slowpath,(.L_x_19 - $__internal_0_$__cuda_sm3x_div_rn_noftz_f32_slowpath)
$__internal_0_$__cuda_sm3x_div_rn_noftz_f32_slowpath:
[--C-:B------:R-:W-:Y:S01]  /*0dc0*/  SHF.R.U32.HI R5, RZ, 0x17, R0.reuse ;  /* 0x00000017ff057819 */ /* 0x100fe20000011600 */
[----:B------:R-:W-:Y:S04]  /*0dd0*/  BSSY.RECONVERGENT B0, `(.L_x_6) ;  /* 0x000005c000007945 */ /* 0x000fe80003800200 */
[----:B------:R-:W-:Y:S01]  /*0de0*/  BSSY.RELIABLE B2, `(.L_x_7) ;  /* 0x000001a000027945 */ /* 0x000fe20003800100 */
[----:B------:R-:W-:Y:S01]  /*0df0*/  LOP3.LUT R7, R5, 0xff, RZ, 0xc0, !PT ;  /* 0x000000ff05077812 */ /* 0x000fe200078ec0ff */
[----:B------:R-:W-:-:S04]  /*0e00*/  IMAD.MOV.U32 R5, RZ, RZ, R0 ;  /* 0x000000ffff057224 */ /* 0x000fc800078e0000 */
[----:B------:R-:W-:-:S05]  /*0e10*/  VIADD R8, R7, 0xffffffff ;  /* 0xffffffff07087836 */ /* 0x000fca0000000000 */
[----:B------:R-:W-:-:S13]  /*0e20*/  ISETP.GT.U32.OR P0, PT, R8, 0xfd, !PT ;  /* 0x000000fd0800780c */ /* 0x000fda0007f04470 */
[----:B------:R-:W-:Y:S01]  /*0e30*/  @!P0 IMAD.MOV.U32 R6, RZ, RZ, RZ ;  /* 0x000000ffff068224 */ /* 0x000fe200078e00ff */
[----:B------:R-:W-:Y:S06]  /*0e40*/  @!P0 BRA `(.L_x_8) ;  /* 0x00000000004c8947 */ /* 0x000fec0003800000 */
[----:B------:R-:W-:-:S13]  /*0e50*/  FSETP.GTU.FTZ.AND P0, PT, |R0|, +INF , PT ;  /* 0x7f8000000000780b */ /* 0x000fda0003f1c200 */
[----:B------:R-:W-:Y:S05]  /*0e60*/  @P0 BREAK.RELIABLE B2 ;  /* 0x0000000000020942 */ /* 0x000fea0003800100 */
[----:B------:R-:W-:Y:S05]  /*0e70*/  @P0 BRA `(.L_x_9) ;  /* 0x0000000400400947 */ /* 0x000fea0003800000 */
[----:B------:R-:W-:-:S05]  /*0e80*/  IMAD.MOV.U32 R6, RZ, RZ, 0x424c0000 ;  /* 0x424c0000ff067424 */ /* 0x000fca00078e00ff */
[----:B------:R-:W-:-:S13]  /*0e90*/  LOP3.LUT P0, RZ, R6, 0x7fffffff, R5, 0xc8, !PT ;  /* 0x7fffffff06ff7812 */ /* 0x000fda000780c805 */
[----:B------:R-:W-:Y:S05]  /*0ea0*/  @!P0 BREAK.RELIABLE B2 ;  /* 0x0000000000028942 */ /* 0x000fea0003800100 */
[----:B------:R-:W-:Y:S05]  /*0eb0*/  @!P0 BRA `(.L_x_10) ;  /* 0x0000000400288947 */ /* 0x000fea0003800000 */
[----:B------:R-:W-:-:S13]  /*0ec0*/  LOP3.LUT P0, RZ, R5, 0x7fffffff, RZ, 0xc0, !PT ;  /* 0x7fffffff05ff7812 */ /* 0x000fda000780c0ff */
[----:B------:R-:W-:Y:S05]  /*0ed0*/  @!P0 BREAK.RELIABLE B2 ;  /* 0x0000000000028942 */ /* 0x000fea0003800100 */
[----:B------:R-:W-:Y:S05]  /*0ee0*/  @!P0 BRA `(.L_x_11) ;  /* 0x0000000400148947 */ /* 0x000fea0003800000 */
[----:B------:R-:W-:Y:S02]  /*0ef0*/  FSETP.NEU.FTZ.AND P1, PT, |R0|, +INF , PT ;  /* 0x7f8000000000780b */ /* 0x000fe40003f3d200 */
[----:B------:R-:W-:-:S04]  /*0f00*/  LOP3.LUT P0, RZ, R6, 0x7fffffff, RZ, 0xc0, !PT ;  /* 0x7fffffff06ff7812 */ /* 0x000fc8000780c0ff */
[----:B------:R-:W-:-:S13]  /*0f10*/  PLOP3.LUT P0, PT, P1, P0, PT, 0x2f, 0xf2 ;  /* 0x0000000000f2781c */ /* 0x000fda0000f00577 */
[----:B------:R-:W-:Y:S05]  /*0f20*/  @P0 BREAK.RELIABLE B2 ;  /* 0x0000000000020942 */ /* 0x000fea0003800100 */
[----:B------:R-:W-:Y:S05]  /*0f30*/  @P0 BRA `(.L_x_12) ;  /* 0x0000000000f40947 */ /* 0x000fea0003800000 */
[----:B------:R-:W-:-:S13]  /*0f40*/  ISETP.GE.AND P0, PT, R8, RZ, PT ;  /* 0x000000ff0800720c */ /* 0x000fda0003f06270 */
[----:B------:R-:W-:Y:S01]  /*0f50*/  @P0 MOV R6, RZ ;  /* 0x000000ff00060202 */ /* 0x000fe20000000f00 */
[----:B------:R-:W-:Y:S01]  /*0f60*/  @!P0 FFMA R5, R0, 1.84467440737095516160e+19, RZ ;  /* 0x5f80000000058823 */ /* 0x000fe200000000ff */
[----:B------:R-:W-:-:S07]  /*0f70*/  @!P0 IMAD.MOV.U32 R6, RZ, RZ, -0x40 ;  /* 0xffffffc0ff068424 */ /* 0x000fce00078e00ff */
.L_x_8:
[----:B------:R-:W-:Y:S05]  /*0f80*/  BSYNC.RELIABLE B2 ;  /* 0x0000000000027941 */ /* 0x000fea0003800100 */
.L_x_7:
[----:B------:R-:W-:Y:S01]  /*0f90*/  UMOV UR4, 0x424c0000 ;  /* 0x424c000000047882 */ /* 0x000fe20000000000 */
[----:B------:R-:W-:Y:S01]  /*0fa0*/  VIADD R7, R7, 0xffffff81 ;  /* 0xffffff8107077836 */ /* 0x000fe20000000000 */
[----:B------:R-:W-:Y:S01]  /*0fb0*/  UIADD3 UR4, UPT, UPT, UR4, -0x2800000, URZ ;  /* 0xfd80000004047890 */ /* 0x000fe2000fffe0ff */
[----:B------:R-:W-:Y:S02]  /*0fc0*/  BSSY.RECONVERGENT B2, `(.L_x_13) ;  /* 0x0000033000027945 */ /* 0x000fe40003800200 */
[----:B------:R-:W-:Y:S01]  /*0fd0*/  IMAD R0, R7, -0x800000, R5 ;  /* 0xff80000007007824 */ /* 0x000fe200078e0205 */
[----:B------:R-:W-:Y:S02]  /*0fe0*/  IADD3 R6, PT, PT, R6, -0x5, R7 ;  /* 0xfffffffb06067810 */ /* 0x000fe40007ffe007 */
[----:B------:R-:W-:-:S03]  /*0ff0*/  FADD.FTZ R9, -RZ, -UR4 ;  /* 0x80000004ff097e21 */ /* 0x000fc60008010100 */
[----:B------:R-:W0:Y:S02]  /*1000*/  MUFU.RCP R8, UR4 ;  /* 0x0000000400087d08 */ /* 0x000e240008001000 */
[----:B0-----:R-:W-:-:S04]  /*1010*/  FFMA R15, R8, R9, 1 ;  /* 0x3f800000080f7423 */ /* 0x001fc80000000009 */
[----:B------:R-:W-:-:S04]  /*1020*/  FFMA R15, R8, R15, R8 ;  /* 0x0000000f080f7223 */ /* 0x000fc80000000008 */
[----:B------:R-:W-:-:S04]  /*1030*/  FFMA R8, R0, R15, RZ ;  /* 0x0000000f00087223 */ /* 0x000fc800000000ff */
[----:B------:R-:W-:-:S04]  /*1040*/  FFMA R5, R9, R8, R0 ;  /* 0x0000000809057223 */ /* 0x000fc80000000000 */
[----:B------:R-:W-:-:S04]  /*1050*/  FFMA R8, R15, R5, R8 ;  /* 0x000000050f087223 */ /* 0x000fc80000000008 */
[----:B------:R-:W-:-:S04]  /*1060*/  FFMA R9, R9, R8, R0 ;  /* 0x0000000809097223 */ /* 0x000fc80000000000 */
[----:B------:R-:W-:-:S05]  /*1070*/  FFMA R0, R15, R9, R8 ;  /* 0x000000090f007223 */ /* 0x000fca0000000008 */
[----:B------:R-:W-:-:S04]  /*1080*/  SHF.R.U32.HI R5, RZ, 0x17, R0 ;  /* 0x00000017ff057819 */ /* 0x000fc80000011600 */
[----:B------:R-:W-:-:S05]  /*1090*/  LOP3.LUT R5, R5, 0xff, RZ, 0xc0, !PT ;  /* 0x000000ff05057812 */ /* 0x000fca00078ec0ff */
[----:B------:R-:W-:-:S04]  /*10a0*/  IMAD.IADD R12, R5, 0x1, R6 ;  /* 0x00000001050c7824 */ /* 0x000fc800078e0206 */
[----:B------:R-:W-:-:S05]  /*10b0*/  VIADD R5, R12, 0xffffffff ;  /* 0xffffffff0c057836 */ /* 0x000fca0000000000 */
[----:B------:R-:W-:-:S13]  /*10c0*/  ISETP.GE.U32.AND P0, PT, R5, 0xfe, PT ;  /* 0x000000fe0500780c */ /* 0x000fda0003f06070 */
[----:B------:R-:W-:Y:S05]  /*10d0*/  @!P0 BRA `(.L_x_14) ;  /* 0x0000000000808947 */ /* 0x000fea0003800000 */
[----:B------:R-:W-:-:S13]  /*10e0*/  ISETP.GT.AND P0, PT, R12, 0xfe, PT ;  /* 0x000000fe0c00780c */ /* 0x000fda0003f04270 */
[----:B------:R-:W-:Y:S05]  /*10f0*/  @P0 BRA `(.L_x_15) ;  /* 0x00000000006c0947 */ /* 0x000fea0003800000 */
[----:B------:R-:W-:-:S13]  /*1100*/  ISETP.GE.AND P0, PT, R12, 0x1, PT ;  /* 0x000000010c00780c */ /* 0x000fda0003f06270 */
[----:B------:R-:W-:Y:S05]  /*1110*/  @P0 BRA `(.L_x_16) ;  /* 0x0000000000740947 */ /* 0x000fea0003800000 */
[----:B------:R-:W-:Y:S02]  /*1120*/  ISETP.GE.AND P0, PT, R12, -0x18, PT ;  /* 0xffffffe80c00780c */ /* 0x000fe40003f06270 */
[----:B------:R-:W-:-:S11]  /*1130*/  LOP3.LUT R0, R0, 0x80000000, RZ, 0xc0, !PT ;  /* 0x8000000000007812 */ /* 0x000fd600078ec0ff */
[----:B------:R-:W-:Y:S05]  /*1140*/  @!P0 BRA `(.L_x_16) ;  /* 0x0000000000688947 */ /* 0x000fea0003800000 */
[CCC-:B------:R-:W-:Y:S01]  /*1150*/  FFMA.RZ R5, R15.reuse, R9.reuse, R8.reuse ;  /* 0x000000090f057223 */ /* 0x1c0fe2000000c008 */
[-CC-:B------:R-:W-:Y:S01]  /*1160*/  FFMA.RM R6, R15, R9.reuse, R8.reuse ;  /* 0x000000090f067223 */ /* 0x180fe20000004008 */
[C---:B------:R-:W-:Y:S02]  /*1170*/  ISETP.NE.AND P2, PT, R12.reuse, RZ, PT ;  /* 0x000000ff0c00720c */ /* 0x040fe40003f45270 */
[C---:B------:R-:W-:Y:S02]  /*1180*/  ISETP.NE.AND P1, PT, R12.reuse, RZ, PT ;  /* 0x000000ff0c00720c */ /* 0x040fe40003f25270 */
[----:B------:R-:W-:Y:S01]  /*1190*/  LOP3.LUT R7, R5, 0x7fffff, RZ, 0xc0, !PT ;  /* 0x007fffff05077812 */ /* 0x000fe200078ec0ff */
[----:B------:R-:W-:Y:S01]  /*11a0*/  FFMA.RP R5, R15, R9, R8 ;  /* 0x000000090f057223 */ /* 0x000fe20000008008 */
[C---:B------:R-:W-:Y:S01]  /*11b0*/  VIADD R8, R12.reuse, 0x20 ;  /* 0x000000200c087836 */ /* 0x040fe20000000000 */
[----:B------:R-:W-:Y:S02]  /*11c0*/  IADD3 R9, PT, PT, -R12, RZ, RZ ;  /* 0x000000ff0c097210 */ /* 0x000fe40007ffe1ff */
[----:B------:R-:W-:-:S02]  /*11d0*/  LOP3.LUT R7, R7, 0x800000, RZ, 0xfc, !PT ;  /* 0x0080000007077812 */ /* 0x000fc400078efcff */
[----:B------:R-:W-:Y:S02]  /*11e0*/  FSETP.NEU.FTZ.AND P0, PT, R5, R6, PT ;  /* 0x000000060500720b */ /* 0x000fe40003f1d000 */
[----:B------:R-:W-:Y:S02]  /*11f0*/  SHF.L.U32 R8, R7, R8, RZ ;  /* 0x0000000807087219 */ /* 0x000fe400000006ff */
[----:B------:R-:W-:Y:S02]  /*1200*/  SEL R6, R9, RZ, P2 ;  /* 0x000000ff09067207 */ /* 0x000fe40001000000 */
[----:B------:R-:W-:Y:S02]  /*1210*/  ISETP.NE.AND P1, PT, R8, RZ, P1 ;  /* 0x000000ff0800720c */ /* 0x000fe40000f25270 */
[----:B------:R-:W-:Y:S02]  /*1220*/  SHF.R.U32.HI R6, RZ, R6, R7 ;  /* 0x00000006ff067219 */ /* 0x000fe40000011607 */
[----:B------:R-:W-:-:S02]  /*1230*/  PLOP3.LUT P0, PT, P0, P1, PT, 0xf8, 0x8f ;  /* 0x00000000008f781c */ /* 0x000fc40000703f70 */
[----:B------:R-:W-:Y:S02]  /*1240*/  SHF.R.U32.HI R8, RZ, 0x1, R6 ;  /* 0x00000001ff087819 */ /* 0x000fe40000011606 */
[----:B------:R-:W-:-:S04]  /*1250*/  SEL R5, RZ, 0x1, !P0 ;  /* 0x00000001ff057807 */ /* 0x000fc80004000000 */
[----:B------:R-:W-:-:S04]  /*1260*/  LOP3.LUT R5, R5, 0x1, R8, 0xf8, !PT ;  /* 0x0000000105057812 */ /* 0x000fc800078ef808 */
[----:B------:R-:W-:-:S05]  /*1270*/  LOP3.LUT R5, R5, R6, RZ, 0xc0, !PT ;  /* 0x0000000605057212 */ /* 0x000fca00078ec0ff */
[----:B------:R-:W-:-:S05]  /*1280*/  IMAD.IADD R5, R8, 0x1, R5 ;  /* 0x0000000108057824 */ /* 0x000fca00078e0205 */
[----:B------:R-:W-:Y:S01]  /*1290*/  LOP3.LUT R0, R5, R0, RZ, 0xfc, !PT ;  /* 0x0000000005007212 */ /* 0x000fe200078efcff */
[----:B------:R-:W-:Y:S06]  /*12a0*/  BRA `(.L_x_16) ;  /* 0x0000000000107947 */ /* 0x000fec0003800000 */
.L_x_15:
[----:B------:R-:W-:-:S04]  /*12b0*/  LOP3.LUT R0, R0, 0x80000000, RZ, 0xc0, !PT ;  /* 0x8000000000007812 */ /* 0x000fc800078ec0ff */
[----:B------:R-:W-:Y:S01]  /*12c0*/  LOP3.LUT R0, R0, 0x7f800000, RZ, 0xfc, !PT ;  /* 0x7f80000000007812 */ /* 0x000fe200078efcff */
[----:B------:R-:W-:Y:S06]  /*12d0*/  BRA `(.L_x_16) ;  /* 0x0000000000047947 */ /* 0x000fec0003800000 */
.L_x_14:
[----:B------:R-:W-:-:S07]  /*12e0*/  IMAD R0, R6, 0x800000, R0 ;  /* 0x0080000006007824 */ /* 0x000fce00078e0200 */
.L_x_16:
[----:B------:R-:W-:Y:S05]  /*12f0*/  BSYNC.RECONVERGENT B2 ;  /* 0x0000000000027941 */ /* 0x000fea0003800200 */
.L_x_13:
[----:B------:R-:W-:Y:S05]  /*1300*/  BRA `(.L_x_17) ;  /* 0x0000000000207947 */ /* 0x000fea0003800000 */
.L_x_12:
[----:B------:R-:W-:-:S04]  /*1310*/  LOP3.LUT R0, R6, 0x80000000, R5, 0x48, !PT ;  /* 0x8000000006007812 */ /* 0x000fc800078e4805 */
[----:B------:R-:W-:Y:S01]  /*1320*/  LOP3.LUT R0, R0, 0x7f800000, RZ, 0xfc, !PT ;  /* 0x7f80000000007812 */ /* 0x000fe200078efcff */
[----:B------:R-:W-:Y:S06]  /*1330*/  BRA `(.L_x_17) ;  /* 0x0000000000147947 */ /* 0x000fec0003800000 */
.L_x_11:
[----:B------:R-:W-:Y:S01]  /*1340*/  LOP3.LUT R0, R6, 0x80000000, R5, 0x48, !PT ;  /* 0x8000000006007812 */ /* 0x000fe200078e4805 */
[----:B------:R-:W-:Y:S06]  /*1350*/  BRA `(.L_x_17) ;  /* 0x00000000000c7947 */ /* 0x000fec0003800000 */
.L_x_10:
[----:B------:R-:W0:Y:S01]  /*1360*/  MUFU.RSQ R0, -QNAN ;  /* 0xffc0000000007908 */ /* 0x000e220000001400 */
[----:B------:R-:W-:Y:S05]  /*1370*/  BRA `(.L_x_17) ;  /* 0x0000000000047947 */ /* 0x000fea0003800000 */
.L_x_9:
[----:B------:R-:W-:-:S07]  /*1380*/  FADD.FTZ R0, R0, 51 ;  /* 0x424c000000007421 */ /* 0x000fce0000010000 */
.L_x_17:
[----:B------:R-:W-:Y:S05]  /*1390*/  BSYNC.RECONVERGENT B0 ;  /* 0x0000000000007941 */ /* 0x000fea0003800200 */
.L_x_6:
[----:B------:R-:W-:-:S04]  /*13a0*/  IMAD.MOV.U32 R5, RZ, RZ, 0x0 ;  /* 0x00000000ff057424 */ /* 0x000fc800078e00ff */
[----:B0-----:R-:W-:Y:S05]  /*13b0*/  RET.REL.NODEC R4 `(_Z10testKernelPcPiS0_S0_) ;  /* 0xffffffec04107950 */ /* 0x001fea0003c3ffff */
.L_x_18:
[----:B------:R-:W-:-:S00]  /*13c0*/  BRA `(.L_x_18) ;  /* 0xfffffffc00fc7947 */ /* 0x000fc0000383ffff */
[----:B------:R-:W-:-:S00]  /*13d0*/  NOP ;  /* 0x0000000000007918 */ /* 0x000fc00000000000 */
        /* <DEDUP_REMOVED lines=10> */
.L_x_19:


//--------------------- .nv.shared.reserved.0     --------------------------
	.section	.nv.shared.reserved.0,"aw",@nobits
	.weak		__nv_reservedSMEM_offset_0_alias
	.size		__nv_reservedSMEM_offset_0_alias, 0, 64
	.other		__nv_reservedSMEM_offset_0_alias,@"STO_CUDA_RESERVED_SHARED STV_DEFAULT"
__nv_reservedSMEM_offset_0_alias:
	.zero		0
	.zero		64


//--------------------- .nv.constant0._Z10testKernelPcPiS0_S0_ --------------------------
	.section	.nv.constant0._Z10testKernelPcPiS0_S0_,"a",@progbits
	.sectionflags	@""
	.align	4
.nv.constant0._Z10testKernelPcPiS0_S0_:
	.zero		928


//--------------------- SYMBOLS --------------------------

	.type		.nv.reservedSmem.offset0,@object
	.size		.nv.reservedSmem.offset0,0x4
